//
// Generated by NVIDIA NVVM Compiler
//
// Compiler Build ID: CL-36424714
// Cuda compilation tools, release 13.0, V13.0.88
// Based on NVVM 20.0.0
//

.version 9.0
.target sm_100
.address_size 64

	// .globl	_Z20test_fp16_acc_kernelv
.extern .func  (.param .b32 func_retval0) vprintf
(
	.param .b64 vprintf_param_0,
	.param .b64 vprintf_param_1
)
;
.global .align 1 .b8 $str[38] = {10, 45, 45, 45, 32, 70, 80, 49, 54, 32, 77, 77, 65, 32, 65, 99, 99, 117, 109, 117, 108, 97, 116, 105, 111, 110, 32, 80, 114, 111, 98, 101, 32, 45, 45, 45, 10};
.global .align 1 .b8 $str$1[52] = {73, 110, 115, 116, 114, 117, 99, 116, 105, 111, 110, 58, 32, 109, 109, 97, 46, 115, 121, 110, 99, 46, 46, 46, 102, 49, 54, 46, 102, 49, 54, 46, 102, 49, 54, 46, 102, 49, 54, 32, 40, 65, 108, 108, 32, 70, 80, 49, 54, 41, 10};
.global .align 1 .b8 $str$2[19] = {67, 95, 105, 110, 105, 116, 58, 32, 32, 32, 32, 32, 32, 37, 46, 49, 102, 10};
.global .align 1 .b8 $str$3[18] = {65, 32, 42, 32, 66, 32, 83, 117, 109, 58, 32, 32, 32, 49, 46, 48, 10};
.global .align 1 .b8 $str$4[19] = {82, 101, 115, 117, 108, 116, 32, 100, 48, 46, 120, 58, 32, 37, 46, 49, 102, 10};
.global .align 1 .b8 $str$5[45] = {65, 110, 97, 108, 121, 115, 105, 115, 58, 32, 82, 101, 115, 117, 108, 116, 32, 61, 61, 32, 67, 95, 105, 110, 105, 116, 46, 32, 80, 114, 101, 99, 105, 115, 105, 111, 110, 32, 76, 79, 83, 84, 46, 10};
.global .align 1 .b8 $str$6[76] = {67, 111, 110, 99, 108, 117, 115, 105, 111, 110, 58, 32, 65, 99, 99, 117, 109, 117, 108, 97, 116, 111, 114, 32, 98, 101, 104, 97, 118, 101, 115, 32, 108, 105, 107, 101, 32, 70, 80, 49, 54, 32, 40, 111, 114, 32, 111, 117, 116, 112, 117, 116, 32, 116, 114, 117, 110, 99, 97, 116, 105, 111, 110, 32, 104, 97, 112, 112, 101, 110, 101, 100, 41, 46, 10};
.global .align 1 .b8 $str$7[45] = {65, 110, 97, 108, 121, 115, 105, 115, 58, 32, 82, 101, 115, 117, 108, 116, 32, 61, 61, 32, 49, 48, 50, 53, 46, 48, 46, 32, 80, 114, 101, 99, 105, 115, 105, 111, 110, 32, 75, 69, 80, 84, 46, 10};
.global .align 1 .b8 $str$8[72] = {67, 111, 110, 99, 108, 117, 115, 105, 111, 110, 58, 32, 73, 110, 116, 101, 114, 110, 97, 108, 32, 97, 99, 99, 117, 109, 117, 108, 97, 116, 111, 114, 32, 104, 97, 115, 32, 62, 49, 49, 32, 98, 105, 116, 115, 32, 112, 114, 101, 99, 105, 115, 105, 111, 110, 32, 40, 108, 105, 107, 101, 108, 121, 32, 70, 80, 51, 50, 41, 46, 10};
.global .align 1 .b8 $str$9[30] = {65, 110, 97, 108, 121, 115, 105, 115, 58, 32, 85, 110, 101, 120, 112, 101, 99, 116, 101, 100, 32, 114, 101, 115, 117, 108, 116, 46, 10};

.visible .entry _Z20test_fp16_acc_kernelv()
{
	.local .align 8 .b8 	__local_depot0[8];
	.reg .b64 	%SP;
	.reg .b64 	%SPL;
	.reg .pred 	%p<5>;
	.reg .b16 	%rs<2>;
	.reg .b32 	%r<36>;
	.reg .b32 	%f<9>;
	.reg .b64 	%rd<24>;
	.reg .b64 	%fd<2>;

	mov.u64 	%SPL, __local_depot0;
	cvta.local.u64 	%SP, %SPL;
	mov.u32 	%r15, %tid.x;
	setp.ne.s32 	%p1, %r15, 0;
	setp.eq.s32 	%p2, %r15, 0;
	selp.f32 	%f2, 0f44800000, 0f00000000, %p2;
	mov.f32 	%f3, 0f00000000;
	// begin inline asm
	{ cvt.rn.f16x2.f32 %r2, %f3, %f2; }

	// end inline asm
	mov.f32 	%f4, 0f3F7FE000;
	mov.f32 	%f5, 0f3A000000;
	// begin inline asm
	{ cvt.rn.f16x2.f32 %r3, %f5, %f4; }

	// end inline asm
	mov.f32 	%f7, 0f3F800000;
	// begin inline asm
	{ cvt.rn.f16x2.f32 %r4, %f7, %f7; }

	// end inline asm
	selp.b32 	%r7, %r3, 0, %p2;
	selp.b32 	%r11, %r4, 0, %p2;
	mov.b32 	%r12, 0;
	// begin inline asm
	mma.sync.aligned.m16n8k16.row.col.f16.f16.f16.f16 {%r5, %r6}, {%r7, %r12, %r12, %r12}, {%r11, %r12}, {%r2, %r2};

	// end inline asm
	@%p1 bra 	$L__BB0_6;
	cvt.u16.u32 	%rs1, %r5;
	add.u64 	%rd1, %SP, 0;
	add.u64 	%rd2, %SPL, 0;
	// begin inline asm
	{  cvt.f32.f16 %f8, %rs1;}

	// end inline asm
	mov.u64 	%rd3, $str;
	cvta.global.u64 	%rd4, %rd3;
	{ // callseq 0, 0
	.param .b64 param0;
	st.param.b64 	[param0], %rd4;
	.param .b64 param1;
	st.param.b64 	[param1], 0;
	.param .b32 retval0;
	call.uni (retval0), 
	vprintf, 
	(
	param0, 
	param1
	);
	ld.param.b32 	%r16, [retval0];
	} // callseq 0
	mov.u64 	%rd5, $str$1;
	cvta.global.u64 	%rd6, %rd5;
	{ // callseq 1, 0
	.param .b64 param0;
	st.param.b64 	[param0], %rd6;
	.param .b64 param1;
	st.param.b64 	[param1], 0;
	.param .b32 retval0;
	call.uni (retval0), 
	vprintf, 
	(
	param0, 
	param1
	);
	ld.param.b32 	%r18, [retval0];
	} // callseq 1
	mov.b64 	%rd7, 4652218415073722368;
	st.local.u64 	[%rd2], %rd7;
	mov.u64 	%rd8, $str$2;
	cvta.global.u64 	%rd9, %rd8;
	{ // callseq 2, 0
	.param .b64 param0;
	st.param.b64 	[param0], %rd9;
	.param .b64 param1;
	st.param.b64 	[param1], %rd1;
	.param .b32 retval0;
	call.uni (retval0), 
	vprintf, 
	(
	param0, 
	param1
	);
	ld.param.b32 	%r20, [retval0];
	} // callseq 2
	mov.u64 	%rd10, $str$3;
	cvta.global.u64 	%rd11, %rd10;
	{ // callseq 3, 0
	.param .b64 param0;
	st.param.b64 	[param0], %rd11;
	.param .b64 param1;
	st.param.b64 	[param1], 0;
	.param .b32 retval0;
	call.uni (retval0), 
	vprintf, 
	(
	param0, 
	param1
	);
	ld.param.b32 	%r22, [retval0];
	} // callseq 3
	cvt.f64.f32 	%fd1, %f8;
	st.local.f64 	[%rd2], %fd1;
	mov.u64 	%rd12, $str$4;
	cvta.global.u64 	%rd13, %rd12;
	{ // callseq 4, 0
	.param .b64 param0;
	st.param.b64 	[param0], %rd13;
	.param .b64 param1;
	st.param.b64 	[param1], %rd1;
	.param .b32 retval0;
	call.uni (retval0), 
	vprintf, 
	(
	param0, 
	param1
	);
	ld.param.b32 	%r24, [retval0];
	} // callseq 4
	setp.neu.f32 	%p3, %f8, 0f44800000;
	@%p3 bra 	$L__BB0_3;
	mov.u64 	%rd20, $str$5;
	cvta.global.u64 	%rd21, %rd20;
	{ // callseq 8, 0
	.param .b64 param0;
	st.param.b64 	[param0], %rd21;
	.param .b64 param1;
	st.param.b64 	[param1], 0;
	.param .b32 retval0;
	call.uni (retval0), 
	vprintf, 
	(
	param0, 
	param1
	);
	ld.param.b32 	%r32, [retval0];
	} // callseq 8
	mov.u64 	%rd22, $str$6;
	cvta.global.u64 	%rd23, %rd22;
	{ // callseq 9, 0
	.param .b64 param0;
	st.param.b64 	[param0], %rd23;
	.param .b64 param1;
	st.param.b64 	[param1], 0;
	.param .b32 retval0;
	call.uni (retval0), 
	vprintf, 
	(
	param0, 
	param1
	);
	ld.param.b32 	%r34, [retval0];
	} // callseq 9
	bra.uni 	$L__BB0_6;
$L__BB0_3:
	setp.neu.f32 	%p4, %f8, 0f44802000;
	@%p4 bra 	$L__BB0_5;
	mov.u64 	%rd16, $str$7;
	cvta.global.u64 	%rd17, %rd16;
	{ // callseq 6, 0
	.param .b64 param0;
	st.param.b64 	[param0], %rd17;
	.param .b64 param1;
	st.param.b64 	[param1], 0;
	.param .b32 retval0;
	call.uni (retval0), 
	vprintf, 
	(
	param0, 
	param1
	);
	ld.param.b32 	%r28, [retval0];
	} // callseq 6
	mov.u64 	%rd18, $str$8;
	cvta.global.u64 	%rd19, %rd18;
	{ // callseq 7, 0
	.param .b64 param0;
	st.param.b64 	[param0], %rd19;
	.param .b64 param1;
	st.param.b64 	[param1], 0;
	.param .b32 retval0;
	call.uni (retval0), 
	vprintf, 
	(
	param0, 
	param1
	);
	ld.param.b32 	%r30, [retval0];
	} // callseq 7
	bra.uni 	$L__BB0_6;
$L__BB0_5:
	mov.u64 	%rd14, $str$9;
	cvta.global.u64 	%rd15, %rd14;
	{ // callseq 5, 0
	.param .b64 param0;
	st.param.b64 	[param0], %rd15;
	.param .b64 param1;
	st.param.b64 	[param1], 0;
	.param .b32 retval0;
	call.uni (retval0), 
	vprintf, 
	(
	param0, 
	param1
	);
	ld.param.b32 	%r26, [retval0];
	} // callseq 5
$L__BB0_6:
	ret;

}


// ===== COMPILED SASS (sm_100) =====

	.target	sm_100

	.elftype	@"ET_EXEC"


//--------------------- .note.nv.tkinfo           --------------------------
	.section	.note.nv.tkinfo,"",@"SHT_NOTE"
	.sectionflags	@"SHF_NOTE_NV_TKINFO"
	.tkinfo
        /*0018*/ 	.word	0x00000002
        /*0030*/ 	.string	""
        /*0030*/ 	.string	"ptxas"
        /*0030*/ 	.string	"Cuda compilation tools, release 13.0, V13.0.88"
        /*0030*/ 	.string	"Build cuda_13.0.r13.0/compiler.36424714_0"
        /*0030*/ 	.string	"-arch sm_100 -m 64 "



//--------------------- .note.nv.cuinfo           --------------------------
	.section	.note.nv.cuinfo,"",@"SHT_NOTE"
	.sectionflags	@"SHF_NOTE_NV_CUINFO"
        /*0018*/ 	.short	0x0002
        /*001a*/ 	.short	0x0064
        /*001c*/ 	.short	0x0082
	.zero		2


//--------------------- .nv.info                  --------------------------
	.section	.nv.info,"",@"SHT_CUDA_INFO"
	.align	4


	//----- nvinfo : EIATTR_REGCOUNT
	.align		4
        /*0000*/ 	.byte	0x04, 0x2f
        /*0002*/ 	.short	(.L_11 - .L_10)
	.align		4
.L_10:
        /*0004*/ 	.word	index@(_Z20test_fp16_acc_kernelv)
        /*0008*/ 	.word	0x00000018


	//----- nvinfo : EIATTR_FRAME_SIZE
	.align		4
.L_11:
        /*000c*/ 	.byte	0x04, 0x11
        /*000e*/ 	.short	(.L_13 - .L_12)
	.align		4
.L_12:
        /*0010*/ 	.word	index@(_Z20test_fp16_acc_kernelv)
        /*0014*/ 	.word	0x00000008


	//----- nvinfo : EIATTR_MIN_STACK_SIZE
	.align		4
.L_13:
        /*0018*/ 	.byte	0x04, 0x12
        /*001a*/ 	.short	(.L_15 - .L_14)
	.align		4
.L_14:
        /*001c*/ 	.word	index@(_Z20test_fp16_acc_kernelv)
        /*0020*/ 	.word	0x00000008
.L_15:


//--------------------- .nv.compat                --------------------------
	.section	.nv.compat,"",@"SHT_CUDA_COMPAT_INFO"
	.align	4
        /*0000*/ 	.byte	0x02, 0x09, 0x00, 0x00, 0x02, 0x02, 0x01, 0x00, 0x02, 0x05, 0x05, 0x00, 0x03, 0x07, 0x01, 0x01
        /*0010*/ 	.byte	0x02, 0x03, 0x00, 0x00, 0x02, 0x06, 0x01, 0x00, 0x04, 0x0b, 0x08, 0x00, 0x01, 0x00, 0x00, 0x00
        /*0020*/ 	.byte	0x00, 0x00, 0x00, 0x00


//--------------------- .nv.info._Z20test_fp16_acc_kernelv --------------------------
	.section	.nv.info._Z20test_fp16_acc_kernelv,"",@"SHT_CUDA_INFO"
	.sectionflags	@""
	.align	4


	//----- nvinfo : EIATTR_CUDA_API_VERSION
	.align		4
        /*0000*/ 	.byte	0x04, 0x37
        /*0002*/ 	.short	(.L_17 - .L_16)
.L_16:
        /*0004*/ 	.word	0x00000082


	//----- nvinfo : EIATTR_SPARSE_MMA_MASK
	.align		4
.L_17:
        /*0008*/ 	.byte	0x03, 0x50
        /*000a*/ 	.short	0x0000


	//----- nvinfo : EIATTR_MAXREG_COUNT
	.align		4
        /*000c*/ 	.byte	0x03, 0x1b
        /*000e*/ 	.short	0x00ff


	//----- nvinfo : EIATTR_EXTERNS
	.align		4
        /*0010*/ 	.byte	0x04, 0x0f
        /*0012*/ 	.short	(.L_19 - .L_18)


	//   ....[0]....
	.align		4
.L_18:
        /*0014*/ 	.word	index@(vprintf)


	//----- nvinfo : EIATTR_MERCURY_ISA_VERSION
	.align		4
.L_19:
        /*0018*/ 	.byte	0x03, 0x5f
        /*001a*/ 	.short	0x0101


	//----- nvinfo : EIATTR_VRC_CTA_INIT_COUNT
	.align		4
        /*001c*/ 	.byte	0x02, 0x4a
	.zero		1
	.zero		1


	//----- nvinfo : EIATTR_SYSCALL_OFFSETS
	.align		4
        /*0020*/ 	.byte	0x04, 0x46
        /*0022*/ 	.short	(.L_21 - .L_20)


	//   ....[0]....
.L_20:
        /*0024*/ 	.word	0x000001b0


	//   ....[1]....
        /*0028*/ 	.word	0x00000220


	//   ....[2]....
        /*002c*/ 	.word	0x000002d0


	//   ....[3]....
        /*0030*/ 	.word	0x00000350


	//   ....[4]....
        /*0034*/ 	.word	0x000003f0


	//   ....[5]....
        /*0038*/ 	.word	0x00000480


	//   ....[6]....
        /*003c*/ 	.word	0x000004f0


	//   ....[7]....
        /*0040*/ 	.word	0x000005a0


	//   ....[8]....
        /*0044*/ 	.word	0x00000610


	//   ....[9]....
        /*0048*/ 	.word	0x000006a0


	//----- nvinfo : EIATTR_EXIT_INSTR_OFFSETS
	.align		4
.L_21:
        /*004c*/ 	.byte	0x04, 0x1c
        /*004e*/ 	.short	(.L_23 - .L_22)


	//   ....[0]....
.L_22:
        /*0050*/ 	.word	0x00000130


	//   ....[1]....
        /*0054*/ 	.word	0x00000500


	//   ....[2]....
        /*0058*/ 	.word	0x00000620


	//   ....[3]....
        /*005c*/ 	.word	0x000006b0


	//----- nvinfo : EIATTR_CRS_STACK_SIZE
	.align		4
.L_23:
        /*0060*/ 	.byte	0x04, 0x1e
        /*0062*/ 	.short	(.L_25 - .L_24)
.L_24:
        /*0064*/ 	.word	0x00000000


	//----- nvinfo : EIATTR_SW_WAR
	.align		4
.L_25:
        /*0068*/ 	.byte	0x04, 0x36
        /*006a*/ 	.short	(.L_27 - .L_26)
.L_26:
        /*006c*/ 	.word	0x00000008
.L_27:


//--------------------- .nv.callgraph             --------------------------
	.section	.nv.callgraph,"",@"SHT_CUDA_CALLGRAPH"
	.align	4
	.sectionentsize	8
	.align		4
        /*0000*/ 	.word	0x00000000
	.align		4
        /*0004*/ 	.word	0xffffffff
	.align		4
        /*0008*/ 	.word	index@(_Z20test_fp16_acc_kernelv)
	.align		4
        /*000c*/ 	.word	index@(vprintf)
	.align		4
        /*0010*/ 	.word	0x00000000
	.align		4
        /*0014*/ 	.word	0xfffffffe
	.align		4
        /*0018*/ 	.word	0x00000000
	.align		4
        /*001c*/ 	.word	0xfffffffd
	.align		4
        /*0020*/ 	.word	0x00000000
	.align		4
        /*0024*/ 	.word	0xfffffffc


//--------------------- .nv.constant4             --------------------------
	.section	.nv.constant4,"a",@progbits
	.align	8
	.align		8
.nv.constant4:
        /*0000*/ 	.dword	vprintf
	.align		8
        /*0008*/ 	.dword	$str
	.align		8
        /*0010*/ 	.dword	$str$1
	.align		8
        /*0018*/ 	.dword	$str$2
	.align		8
        /*0020*/ 	.dword	$str$3
	.align		8
        /*0028*/ 	.dword	$str$4
	.align		8
        /*0030*/ 	.dword	$str$5
	.align		8
        /*0038*/ 	.dword	$str$6
	.align		8
        /*0040*/ 	.dword	$str$7
	.align		8
        /*0048*/ 	.dword	$str$8
	.align		8
        /*0050*/ 	.dword	$str$9


//--------------------- .text._Z20test_fp16_acc_kernelv --------------------------
	.section	.text._Z20test_fp16_acc_kernelv,"ax",@progbits
	.align	128
        .global         _Z20test_fp16_acc_kernelv
        .type           _Z20test_fp16_acc_kernelv,@function
        .size           _Z20test_fp16_acc_kernelv,(.L_x_13 - _Z20test_fp16_acc_kernelv)
        .other          _Z20test_fp16_acc_kernelv,@"STO_CUDA_ENTRY STV_DEFAULT"
_Z20test_fp16_acc_kernelv:
.text._Z20test_fp16_acc_kernelv:
[----:B------:R-:W0:Y:S01]  /*0000*/  LDC R1, c[0x0][0x37c] ;  /* 0x0000df00ff017b82 */ /* 0x000e220000000800 */
[----:B------:R-:W1:Y:S01]  /*0010*/  S2R R0, SR_TID.X ;  /* 0x0000000000007919 */ /* 0x000e620000002100 */
[----:B------:R-:W2:Y:S01]  /*0020*/  LDCU UR4, c[0x0][0x2f8] ;  /* 0x00005f00ff0477ac */ /* 0x000ea20008000800 */
[----:B0-----:R-:W-:Y:S01]  /*0030*/  VIADD R1, R1, 0xfffffff8 ;  /* 0xfffffff801017836 */ /* 0x001fe20000000000 */
[----:B------:R-:W-:Y:S01]  /*0040*/  CS2R R6, SRZ ;  /* 0x0000000000067805 */ /* 0x000fe2000001ff00 */
[----:B------:R-:W-:Y:S01]  /*0050*/  IMAD.MOV.U32 R9, RZ, RZ, RZ ;  /* 0x000000ffff097224 */ /* 0x000fe200078e00ff */
[----:B------:R-:W0:Y:S01]  /*0060*/  LDCU UR5, c[0x0][0x2fc] ;  /* 0x00005f80ff0577ac */ /* 0x000e220008000800 */
[----:B------:R-:W-:Y:S01]  /*0070*/  IMAD.MOV.U32 R5, RZ, RZ, RZ ;  /* 0x000000ffff057224 */ /* 0x000fe200078e00ff */
[C---:B-1----:R-:W-:Y:S02]  /*0080*/  ISETP.NE.AND P1, PT, R0.reuse, RZ, PT ;  /* 0x000000ff0000720c */ /* 0x042fe40003f25270 */
[----:B------:R-:W-:-:S02]  /*0090*/  ISETP.NE.AND P0, PT, R0, RZ, PT ;  /* 0x000000ff0000720c */ /* 0x000fc40003f05270 */
[----:B------:R-:W-:Y:S02]  /*00a0*/  FSEL R0, RZ, 1024, P1 ;  /* 0x44800000ff007808 */ /* 0x000fe40000800000 */
[----:B------:R-:W-:Y:S02]  /*00b0*/  SEL R8, RZ, 0x3c003c00, P1 ;  /* 0x3c003c00ff087807 */ /* 0x000fe40000800000 */
[----:B------:R-:W-:Y:S02]  /*00c0*/  F2FP.F16.F32.PACK_AB R18, RZ, R0 ;  /* 0x00000000ff12723e */ /* 0x000fe400000000ff */
[----:B------:R-:W-:Y:S02]  /*00d0*/  SEL R4, RZ, 0x10003bff, P1 ;  /* 0x10003bffff047807 */ /* 0x000fe40000800000 */
[----:B--2---:R-:W-:Y:S01]  /*00e0*/  IADD3 R2, P1, PT, R1, UR4, RZ ;  /* 0x0000000401027c10 */ /* 0x004fe2000ff3e0ff */
[----:B------:R-:W-:-:S04]  /*00f0*/  IMAD.MOV.U32 R19, RZ, RZ, R18 ;  /* 0x000000ffff137224 */ /* 0x000fc800078e0012 */
[----:B0-----:R-:W-:-:S03]  /*0100*/  IMAD.X R16, RZ, RZ, UR5, P1 ;  /* 0x00000005ff107e24 */ /* 0x001fc600088e06ff */
[----:B------:R-:W-:Y:S01]  /*0110*/  HMMA.16816.F16 R18, R4, R8, R18 ;  /* 0x000000080412723c */ /* 0x000fe20000000812 */
[----:B------:R-:W-:-:S04]  /*0120*/  NOP ;  /* 0x0000000000007918 */ /* 0x000fc80000000000 */
[----:B------:R-:W-:-:S15]  /*0130*/  @P0 EXIT ;  /* 0x000000000000094d */ /* 0x000fde0003800000 */
[----:B------:R-:W-:Y:S01]  /*0140*/  MOV R17, 0x0 ;  /* 0x0000000000117802 */ /* 0x000fe20000000f00 */
[----:B------:R-:W0:Y:S01]  /*0150*/  LDCU.64 UR4, c[0x4][0x8] ;  /* 0x01000100ff0477ac */ /* 0x000e220008000a00 */
[----:B------:R-:W-:Y:S02]  /*0160*/  CS2R R6, SRZ ;  /* 0x0000000000067805 */ /* 0x000fe4000001ff00 */
[----:B------:R1:W2:Y:S01]  /*0170*/  LDC.64 R8, c[0x4][R17] ;  /* 0x0100000011087b82 */ /* 0x0002a20000000a00 */
[----:B0-----:R-:W-:Y:S02]  /*0180*/  IMAD.U32 R4, RZ, RZ, UR4 ;  /* 0x00000004ff047e24 */ /* 0x001fe4000f8e00ff */
[----:B-1----:R-:W-:-:S07]  /*0190*/  IMAD.U32 R5, RZ, RZ, UR5 ;  /* 0x00000005ff057e24 */ /* 0x002fce000f8e00ff */
[----:B------:R-:W-:-:S07]  /*01a0*/  LEPC R20, `(.L_x_0) ;  /* 0x000000001014794e */ /* 0x000fce0000000000 */
[----:B--2---:R-:W-:Y:S05]  /*01b0*/  CALL.ABS.NOINC R8 ;  /* 0x0000000008007343 */ /* 0x004fea0003c00000 */
.L_x_0:
[----:B------:R0:W1:Y:S01]  /*01c0*/  LDC.64 R8, c[0x4][R17] ;  /* 0x0100000011087b82 */ /* 0x0000620000000a00 */
[----:B------:R-:W2:Y:S01]  /*01d0*/  LDCU.64 UR4, c[0x4][0x10] ;  /* 0x01000200ff0477ac */ /* 0x000ea20008000a00 */
[----:B------:R-:W-:Y:S01]  /*01e0*/  CS2R R6, SRZ ;  /* 0x0000000000067805 */ /* 0x000fe2000001ff00 */
[----:B--2---:R-:W-:Y:S02]  /*01f0*/  IMAD.U32 R4, RZ, RZ, UR4 ;  /* 0x00000004ff047e24 */ /* 0x004fe4000f8e00ff */
[----:B0-----:R-:W-:-:S07]  /*0200*/  IMAD.U32 R5, RZ, RZ, UR5 ;  /* 0x00000005ff057e24 */ /* 0x001fce000f8e00ff */
[----:B------:R-:W-:-:S07]  /*0210*/  LEPC R20, `(.L_x_1) ;  /* 0x000000001014794e */ /* 0x000fce0000000000 */
[----:B-1----:R-:W-:Y:S05]  /*0220*/  CALL.ABS.NOINC R8 ;  /* 0x0000000008007343 */ /* 0x002fea0003c00000 */
.L_x_1:
[----:B------:R-:W-:Y:S01]  /*0230*/  IMAD.MOV.U32 R8, RZ, RZ, 0x0 ;  /* 0x00000000ff087424 */ /* 0x000fe200078e00ff */
[----:B------:R0:W1:Y:S01]  /*0240*/  LDC.64 R10, c[0x4][R17] ;  /* 0x01000000110a7b82 */ /* 0x0000620000000a00 */
[----:B------:R-:W-:Y:S01]  /*0250*/  IMAD.MOV.U32 R9, RZ, RZ, 0x40900000 ;  /* 0x40900000ff097424 */ /* 0x000fe200078e00ff */
[----:B------:R-:W2:Y:S01]  /*0260*/  LDCU.64 UR4, c[0x4][0x18] ;  /* 0x01000300ff0477ac */ /* 0x000ea20008000a00 */
[----:B------:R-:W-:Y:S02]  /*0270*/  IMAD.MOV.U32 R6, RZ, RZ, R2 ;  /* 0x000000ffff067224 */ /* 0x000fe400078e0002 */
[----:B------:R-:W-:Y:S01]  /*0280*/  IMAD.MOV.U32 R7, RZ, RZ, R16 ;  /* 0x000000ffff077224 */ /* 0x000fe200078e0010 */
[----:B------:R0:W-:Y:S01]  /*0290*/  STL.64 [R1], R8 ;  /* 0x0000000801007387 */ /* 0x0001e20000100a00 */
[----:B--2---:R-:W-:Y:S02]  /*02a0*/  IMAD.U32 R4, RZ, RZ, UR4 ;  /* 0x00000004ff047e24 */ /* 0x004fe4000f8e00ff */
[----:B0-----:R-:W-:-:S07]  /*02b0*/  IMAD.U32 R5, RZ, RZ, UR5 ;  /* 0x00000005ff057e24 */ /* 0x001fce000f8e00ff */
[----:B------:R-:W-:-:S07]  /*02c0*/  LEPC R20, `(.L_x_2) ;  /* 0x000000001014794e */ /* 0x000fce0000000000 */
[----:B-1----:R-:W-:Y:S05]  /*02d0*/  CALL.ABS.NOINC R10 ;  /* 0x000000000a007343 */ /* 0x002fea0003c00000 */
.L_x_2:
[----:B------:R0:W1:Y:S01]  /*02e0*/  LDC.64 R8, c[0x4][R17] ;  /* 0x0100000011087b82 */ /* 0x0000620000000a00 */
[----:B------:R-:W2:Y:S01]  /*02f0*/  LDCU.64 UR4, c[0x4][0x20] ;  /* 0x01000400ff0477ac */ /* 0x000ea20008000a00 */
[----:B------:R-:W-:Y:S01]  /*0300*/  HADD2.F32 R18, -RZ, R18.H0_H0 ;  /* 0x20000012ff127230 */ /* 0x000fe20000004100 */
[----:B------:R-:W-:Y:S02]  /*0310*/  CS2R R6, SRZ ;  /* 0x0000000000067805 */ /* 0x000fe4000001ff00 */
[----:B--2---:R-:W-:Y:S01]  /*0320*/  MOV R4, UR4 ;  /* 0x0000000400047c02 */ /* 0x004fe20008000f00 */
[----:B0-----:R-:W-:-:S07]  /*0330*/  IMAD.U32 R5, RZ, RZ, UR5 ;  /* 0x00000005ff057e24 */ /* 0x001fce000f8e00ff */
[----:B------:R-:W-:-:S07]  /*0340*/  LEPC R20, `(.L_x_3) ;  /* 0x000000001014794e */ /* 0x000fce0000000000 */
[----:B-1----:R-:W-:Y:S05]  /*0350*/  CALL.ABS.NOINC R8 ;  /* 0x0000000008007343 */ /* 0x002fea0003c00000 */
.L_x_3:
[----:B------:R-:W0:Y:S01]  /*0360*/  F2F.F64.F32 R8, R18 ;  /* 0x0000001200087310 */ /* 0x000e220000201800 */
[----:B------:R1:W2:Y:S01]  /*0370*/  LDC.64 R10, c[0x4][R17] ;  /* 0x01000000110a7b82 */ /* 0x0002a20000000a00 */
[----:B------:R-:W3:Y:S01]  /*0380*/  LDCU.64 UR4, c[0x4][0x28] ;  /* 0x01000500ff0477ac */ /* 0x000ee20008000a00 */
[----:B------:R-:W-:Y:S02]  /*0390*/  IMAD.MOV.U32 R6, RZ, RZ, R2 ;  /* 0x000000ffff067224 */ /* 0x000fe400078e0002 */
[----:B------:R-:W-:Y:S01]  /*03a0*/  IMAD.MOV.U32 R7, RZ, RZ, R16 ;  /* 0x000000ffff077224 */ /* 0x000fe200078e0010 */
[----:B0-----:R1:W-:Y:S01]  /*03b0*/  STL.64 [R1], R8 ;  /* 0x0000000801007387 */ /* 0x0013e20000100a00 */
[----:B---3--:R-:W-:Y:S02]  /*03c0*/  IMAD.U32 R4, RZ, RZ, UR4 ;  /* 0x00000004ff047e24 */ /* 0x008fe4000f8e00ff */
[----:B------:R-:W-:-:S07]  /*03d0*/  IMAD.U32 R5, RZ, RZ, UR5 ;  /* 0x00000005ff057e24 */ /* 0x000fce000f8e00ff */
[----:B------:R-:W-:-:S07]  /*03e0*/  LEPC R20, `(.L_x_4) ;  /* 0x000000001014794e */ /* 0x000fce0000000000 */
[----:B-12---:R-:W-:Y:S05]  /*03f0*/  CALL.ABS.NOINC R10 ;  /* 0x000000000a007343 */ /* 0x006fea0003c00000 */
.L_x_4:
[----:B------:R-:W-:-:S13]  /*0400*/  FSETP.NEU.AND P0, PT, R18, 1024, PT ;  /* 0x448000001200780b */ /* 0x000fda0003f0d000 */
[----:B------:R-:W-:Y:S05]  /*0410*/  @P0 BRA `(.L_x_5) ;  /* 0x00000000003c0947 */ /* 0x000fea0003800000 */
[----:B------:R0:W1:Y:S01]  /*0420*/  LDC.64 R2, c[0x4][R17] ;  /* 0x0100000011027b82 */ /* 0x0000620000000a00 */
[----:B------:R-:W2:Y:S01]  /*0430*/  LDCU.64 UR4, c[0x4][0x30] ;  /* 0x01000600ff0477ac */ /* 0x000ea20008000a00 */
[----:B------:R-:W-:Y:S01]  /*0440*/  CS2R R6, SRZ ;  /* 0x0000000000067805 */ /* 0x000fe2000001ff00 */
[----:B--2---:R-:W-:Y:S02]  /*0450*/  IMAD.U32 R4, RZ, RZ, UR4 ;  /* 0x00000004ff047e24 */ /* 0x004fe4000f8e00ff */
[----:B0-----:R-:W-:-:S07]  /*0460*/  IMAD.U32 R5, RZ, RZ, UR5 ;  /* 0x00000005ff057e24 */ /* 0x001fce000f8e00ff */
[----:B------:R-:W-:-:S07]  /*0470*/  LEPC R20, `(.L_x_6) ;  /* 0x000000001014794e */ /* 0x000fce0000000000 */
[----:B-1----:R-:W-:Y:S05]  /*0480*/  CALL.ABS.NOINC R2 ;  /* 0x0000000002007343 */ /* 0x002fea0003c00000 */
.L_x_6:
[----:B------:R0:W1:Y:S01]  /*0490*/  LDC.64 R2, c[0x4][R17] ;  /* 0x0100000011027b82 */ /* 0x0000620000000a00 */
[----:B------:R-:W2:Y:S01]  /*04a0*/  LDCU.64 UR4, c[0x4][0x38] ;  /* 0x01000700ff0477ac */ /* 0x000ea20008000a00 */
[----:B------:R-:W-:Y:S01]  /*04b0*/  CS2R R6, SRZ ;  /* 0x0000000000067805 */ /* 0x000fe2000001ff00 */
[----:B--2---:R-:W-:Y:S01]  /*04c0*/  IMAD.U32 R4, RZ, RZ, UR4 ;  /* 0x00000004ff047e24 */ /* 0x004fe2000f8e00ff */
[----:B0-----:R-:W-:-:S07]  /*04d0*/  MOV R5, UR5 ;  /* 0x0000000500057c02 */ /* 0x001fce0008000f00 */
[----:B------:R-:W-:-:S07]  /*04e0*/  LEPC R20, `(.L_x_7) ;  /* 0x000000001014794e */ /* 0x000fce0000000000 */
[----:B-1----:R-:W-:Y:S05]  /*04f0*/  CALL.ABS.NOINC R2 ;  /* 0x0000000002007343 */ /* 0x002fea0003c00000 */
.L_x_7:
[----:B------:R-:W-:Y:S05]  /*0500*/  EXIT ;  /* 0x000000000000794d */ /* 0x000fea0003800000 */
.L_x_5:
[----:B------:R-:W-:-:S13]  /*0510*/  FSETP.NEU.AND P0, PT, R18, 1025, PT ;  /* 0x448020001200780b */ /* 0x000fda0003f0d000 */
[----:B------:R-:W-:Y:S05]  /*0520*/  @P0 BRA `(.L_x_8) ;  /* 0x0000000000400947 */ /* 0x000fea0003800000 */
        /* <DEDUP_REMOVED lines=8> */
.L_x_9:
[----:B------:R-:W0:Y:S01]  /*05b0*/  LDC.64 R2, c[0x4][R2] ;  /* 0x0100000002027b82 */ /* 0x000e220000000a00 */
[----:B------:R-:W1:Y:S01]  /*05c0*/  LDCU.64 UR4, c[0x4][0x48] ;  /* 0x01000900ff0477ac */ /* 0x000e620008000a00 */
[----:B------:R-:W-:Y:S01]  /*05d0*/  CS2R R6, SRZ ;  /* 0x0000000000067805 */ /* 0x000fe2000001ff00 */
[----:B-1----:R-:W-:Y:S02]  /*05e0*/  IMAD.U32 R4, RZ, RZ, UR4 ;  /* 0x00000004ff047e24 */ /* 0x002fe4000f8e00ff */
[----:B------:R-:W-:-:S07]  /*05f0*/  IMAD.U32 R5, RZ, RZ, UR5 ;  /* 0x00000005ff057e24 */ /* 0x000fce000f8e00ff */
[----:B------:R-:W-:-:S07]  /*0600*/  LEPC R20, `(.L_x_10) ;  /* 0x000000001014794e */ /* 0x000fce0000000000 */
[----:B0-----:R-:W-:Y:S05]  /*0610*/  CALL.ABS.NOINC R2 ;  /* 0x0000000002007343 */ /* 0x001fea0003c00000 */
.L_x_10:
[----:B------:R-:W-:Y:S05]  /*0620*/  EXIT ;  /* 0x000000000000794d */ /* 0x000fea0003800000 */
.L_x_8:
        /* <DEDUP_REMOVED lines=8> */
.L_x_11:
[----:B------:R-:W-:Y:S05]  /*06b0*/  EXIT ;  /* 0x000000000000794d */ /* 0x000fea0003800000 */
.L_x_12:
[----:B------:R-:W-:-:S00]  /*06c0*/  BRA `(.L_x_12) ;  /* 0xfffffffc00fc7947 */ /* 0x000fc0000383ffff */
[----:B------:R-:W-:-:S00]  /*06d0*/  NOP ;  /* 0x0000000000007918 */ /* 0x000fc00000000000 */
        /* <DEDUP_REMOVED lines=10> */
.L_x_13:


//--------------------- .nv.global.init           --------------------------
	.section	.nv.global.init,"aw",@progbits
.nv.global.init:
	.type		$str$3,@object
	.size		$str$3,($str$4 - $str$3)
$str$3:
        /*0000*/ 	.byte	0x41, 0x20, 0x2a, 0x20, 0x42, 0x20, 0x53, 0x75, 0x6d, 0x3a, 0x20, 0x20, 0x20, 0x31, 0x2e, 0x30
        /*0010*/ 	.byte	0x0a, 0x00
	.type		$str$4,@object
	.size		$str$4,($str$2 - $str$4)
$str$4:
        /*0012*/ 	.byte	0x52, 0x65, 0x73, 0x75, 0x6c, 0x74, 0x20, 0x64, 0x30, 0x2e, 0x78, 0x3a, 0x20, 0x25, 0x2e, 0x31
        /*0022*/ 	.byte	0x66, 0x0a, 0x00
	.type		$str$2,@object
	.size		$str$2,($str$9 - $str$2)
$str$2:
        /*0025*/ 	.byte	0x43, 0x5f, 0x69, 0x6e, 0x69, 0x74, 0x3a, 0x20, 0x20, 0x20, 0x20, 0x20, 0x20, 0x25, 0x2e, 0x31
        /*0035*/ 	.byte	0x66, 0x0a, 0x00
	.type		$str$9,@object
	.size		$str$9,($str - $str$9)
$str$9:
        /*0038*/ 	.byte	0x41, 0x6e, 0x61, 0x6c, 0x79, 0x73, 0x69, 0x73, 0x3a, 0x20, 0x55, 0x6e, 0x65, 0x78, 0x70, 0x65
        /*0048*/ 	.byte	0x63, 0x74, 0x65, 0x64, 0x20, 0x72, 0x65, 0x73, 0x75, 0x6c, 0x74, 0x2e, 0x0a, 0x00
	.type		$str,@object
	.size		$str,($str$5 - $str)
$str:
        /*0056*/ 	.byte	0x0a, 0x2d, 0x2d, 0x2d, 0x20, 0x46, 0x50, 0x31, 0x36, 0x20, 0x4d, 0x4d, 0x41, 0x20, 0x41, 0x63
        /*0066*/ 	.byte	0x63, 0x75, 0x6d, 0x75, 0x6c, 0x61, 0x74, 0x69, 0x6f, 0x6e, 0x20, 0x50, 0x72, 0x6f, 0x62, 0x65
        /*0076*/ 	.byte	0x20, 0x2d, 0x2d, 0x2d, 0x0a, 0x00
	.type		$str$5,@object
	.size		$str$5,($str$7 - $str$5)
$str$5:
        /*007c*/ 	.byte	0x41, 0x6e, 0x61, 0x6c, 0x79, 0x73, 0x69, 0x73, 0x3a, 0x20, 0x52, 0x65, 0x73, 0x75, 0x6c, 0x74
        /*008c*/ 	.byte	0x20, 0x3d, 0x3d, 0x20, 0x43, 0x5f, 0x69, 0x6e, 0x69, 0x74, 0x2e, 0x20, 0x50, 0x72, 0x65, 0x63
        /*009c*/ 	.byte	0x69, 0x73, 0x69, 0x6f, 0x6e, 0x20, 0x4c, 0x4f, 0x53, 0x54, 0x2e, 0x0a, 0x00
	.type		$str$7,@object
	.size		$str$7,($str$1 - $str$7)
$str$7:
        /*00a9*/ 	.byte	0x41, 0x6e, 0x61, 0x6c, 0x79, 0x73, 0x69, 0x73, 0x3a, 0x20, 0x52, 0x65, 0x73, 0x75, 0x6c, 0x74
        /*00b9*/ 	.byte	0x20, 0x3d, 0x3d, 0x20, 0x31, 0x30, 0x32, 0x35, 0x2e, 0x30, 0x2e, 0x20, 0x50, 0x72, 0x65, 0x63
        /*00c9*/ 	.byte	0x69, 0x73, 0x69, 0x6f, 0x6e, 0x20, 0x4b, 0x45, 0x50, 0x54, 0x2e, 0x0a, 0x00
	.type		$str$1,@object
	.size		$str$1,($str$8 - $str$1)
$str$1:
        /*00d6*/ 	.byte	0x49, 0x6e, 0x73, 0x74, 0x72, 0x75, 0x63, 0x74, 0x69, 0x6f, 0x6e, 0x3a, 0x20, 0x6d, 0x6d, 0x61
        /*00e6*/ 	.byte	0x2e, 0x73, 0x79, 0x6e, 0x63, 0x2e, 0x2e, 0x2e, 0x66, 0x31, 0x36, 0x2e, 0x66, 0x31, 0x36, 0x2e
        /*00f6*/ 	.byte	0x66, 0x31, 0x36, 0x2e, 0x66, 0x31, 0x36, 0x20, 0x28, 0x41, 0x6c, 0x6c, 0x20, 0x46, 0x50, 0x31
        /*0106*/ 	.byte	0x36, 0x29, 0x0a, 0x00
	.type		$str$8,@object
	.size		$str$8,($str$6 - $str$8)
$str$8:
        /*010a*/ 	.byte	0x43, 0x6f, 0x6e, 0x63, 0x6c, 0x75, 0x73, 0x69, 0x6f, 0x6e, 0x3a, 0x20, 0x49, 0x6e, 0x74, 0x65
        /*011a*/ 	.byte	0x72, 0x6e, 0x61, 0x6c, 0x20, 0x61, 0x63, 0x63, 0x75, 0x6d, 0x75, 0x6c, 0x61, 0x74, 0x6f, 0x72
        /*012a*/ 	.byte	0x20, 0x68, 0x61, 0x73, 0x20, 0x3e, 0x31, 0x31, 0x20, 0x62, 0x69, 0x74, 0x73, 0x20, 0x70, 0x72
        /*013a*/ 	.byte	0x65, 0x63, 0x69, 0x73, 0x69, 0x6f, 0x6e, 0x20, 0x28, 0x6c, 0x69, 0x6b, 0x65, 0x6c, 0x79, 0x20
        /*014a*/ 	.byte	0x46, 0x50, 0x33, 0x32, 0x29, 0x2e, 0x0a, 0x00
	.type		$str$6,@object
	.size		$str$6,(.L_6 - $str$6)
$str$6:
        /*0152*/ 	.byte	0x43, 0x6f, 0x6e, 0x63, 0x6c, 0x75, 0x73, 0x69, 0x6f, 0x6e, 0x3a, 0x20, 0x41, 0x63, 0x63, 0x75
        /*0162*/ 	.byte	0x6d, 0x75, 0x6c, 0x61, 0x74, 0x6f, 0x72, 0x20, 0x62, 0x65, 0x68, 0x61, 0x76, 0x65, 0x73, 0x20
        /*0172*/ 	.byte	0x6c, 0x69, 0x6b, 0x65, 0x20, 0x46, 0x50, 0x31, 0x36, 0x20, 0x28, 0x6f, 0x72, 0x20, 0x6f, 0x75
        /*0182*/ 	.byte	0x74, 0x70, 0x75, 0x74, 0x20, 0x74, 0x72, 0x75, 0x6e, 0x63, 0x61, 0x74, 0x69, 0x6f, 0x6e, 0x20
        /*0192*/ 	.byte	0x68, 0x61, 0x70, 0x70, 0x65, 0x6e, 0x65, 0x64, 0x29, 0x2e, 0x0a, 0x00
.L_6:


//--------------------- .nv.shared.reserved.0     --------------------------
	.section	.nv.shared.reserved.0,"aw",@nobits
	.weak		__nv_reservedSMEM_offset_0_alias
	.size		__nv_reservedSMEM_offset_0_alias, 0, 64
	.other		__nv_reservedSMEM_offset_0_alias,@"STO_CUDA_RESERVED_SHARED STV_DEFAULT"
__nv_reservedSMEM_offset_0_alias:
	.zero		0
	.zero		64


//--------------------- .nv.constant0._Z20test_fp16_acc_kernelv --------------------------
	.section	.nv.constant0._Z20test_fp16_acc_kernelv,"a",@progbits
	.sectionflags	@""
	.align	4
.nv.constant0._Z20test_fp16_acc_kernelv:
	.zero		896


//--------------------- SYMBOLS --------------------------

	.type		.nv.reservedSmem.offset0,@object
	.size		.nv.reservedSmem.offset0,0x4
	.type		vprintf,@function
